//
// Generated by NVIDIA NVVM Compiler
//
// Compiler Build ID: CL-36424714
// Cuda compilation tools, release 13.0, V13.0.88
// Based on NVVM 20.0.0
//

.version 9.0
.target sm_100
.address_size 64

	// .globl	_Z27matrix_elementwise_multiplyPiS_S_

.visible .entry _Z27matrix_elementwise_multiplyPiS_S_(
	.param .u64 .ptr .align 1 _Z27matrix_elementwise_multiplyPiS_S__param_0,
	.param .u64 .ptr .align 1 _Z27matrix_elementwise_multiplyPiS_S__param_1,
	.param .u64 .ptr .align 1 _Z27matrix_elementwise_multiplyPiS_S__param_2
)
{
	.reg .b32 	%r<14>;
	.reg .b64 	%rd<11>;

	ld.param.u64 	%rd1, [_Z27matrix_elementwise_multiplyPiS_S__param_0];
	ld.param.u64 	%rd2, [_Z27matrix_elementwise_multiplyPiS_S__param_1];
	ld.param.u64 	%rd3, [_Z27matrix_elementwise_multiplyPiS_S__param_2];
	cvta.to.global.u64 	%rd4, %rd3;
	cvta.to.global.u64 	%rd5, %rd2;
	cvta.to.global.u64 	%rd6, %rd1;
	mov.u32 	%r1, %ctaid.x;
	mov.u32 	%r2, %ntid.x;
	mov.u32 	%r3, %tid.x;
	mad.lo.s32 	%r4, %r1, %r2, %r3;
	mov.u32 	%r5, %ctaid.y;
	mov.u32 	%r6, %ntid.y;
	mov.u32 	%r7, %tid.y;
	mad.lo.s32 	%r8, %r5, %r6, %r7;
	shl.b32 	%r9, %r4, 13;
	add.s32 	%r10, %r9, %r8;
	mul.wide.s32 	%rd7, %r10, 4;
	add.s64 	%rd8, %rd6, %rd7;
	ld.global.u32 	%r11, [%rd8];
	add.s64 	%rd9, %rd5, %rd7;
	ld.global.u32 	%r12, [%rd9];
	mul.lo.s32 	%r13, %r12, %r11;
	add.s64 	%rd10, %rd4, %rd7;
	st.global.u32 	[%rd10], %r13;
	ret;

}


// ===== COMPILED SASS (sm_100) =====

	.target	sm_100

	.elftype	@"ET_EXEC"


//--------------------- .note.nv.tkinfo           --------------------------
	.section	.note.nv.tkinfo,"",@"SHT_NOTE"
	.sectionflags	@"SHF_NOTE_NV_TKINFO"
	.tkinfo
        /*0018*/ 	.word	0x00000002
        /*0030*/ 	.string	""
        /*0030*/ 	.string	"ptxas"
        /*0030*/ 	.string	"Cuda compilation tools, release 13.0, V13.0.88"
        /*0030*/ 	.string	"Build cuda_13.0.r13.0/compiler.36424714_0"
        /*0030*/ 	.string	"-arch sm_100 -m 64 "



//--------------------- .note.nv.cuinfo           --------------------------
	.section	.note.nv.cuinfo,"",@"SHT_NOTE"
	.sectionflags	@"SHF_NOTE_NV_CUINFO"
        /*0018*/ 	.short	0x0002
        /*001a*/ 	.short	0x0064
        /*001c*/ 	.short	0x0082
	.zero		2


//--------------------- .nv.info                  --------------------------
	.section	.nv.info,"",@"SHT_CUDA_INFO"
	.align	4


	//----- nvinfo : EIATTR_REGCOUNT
	.align		4
        /*0000*/ 	.byte	0x04, 0x2f
        /*0002*/ 	.short	(.L_1 - .L_0)
	.align		4
.L_0:
        /*0004*/ 	.word	index@(_Z27matrix_elementwise_multiplyPiS_S_)
        /*0008*/ 	.word	0x0000000c


	//----- nvinfo : EIATTR_FRAME_SIZE
	.align		4
.L_1:
        /*000c*/ 	.byte	0x04, 0x11
        /*000e*/ 	.short	(.L_3 - .L_2)
	.align		4
.L_2:
        /*0010*/ 	.word	index@(_Z27matrix_elementwise_multiplyPiS_S_)
        /*0014*/ 	.word	0x00000000


	//----- nvinfo : EIATTR_MIN_STACK_SIZE
	.align		4
.L_3:
        /*0018*/ 	.byte	0x04, 0x12
        /*001a*/ 	.short	(.L_5 - .L_4)
	.align		4
.L_4:
        /*001c*/ 	.word	index@(_Z27matrix_elementwise_multiplyPiS_S_)
        /*0020*/ 	.word	0x00000000
.L_5:


//--------------------- .nv.compat                --------------------------
	.section	.nv.compat,"",@"SHT_CUDA_COMPAT_INFO"
	.align	4
        /*0000*/ 	.byte	0x02, 0x09, 0x00, 0x00, 0x02, 0x02, 0x01, 0x00, 0x02, 0x05, 0x05, 0x00, 0x03, 0x07, 0x01, 0x01
        /*0010*/ 	.byte	0x02, 0x03, 0x00, 0x00, 0x02, 0x06, 0x01, 0x00, 0x04, 0x0b, 0x08, 0x00, 0x09, 0x00, 0x00, 0x00
        /*0020*/ 	.byte	0x00, 0x00, 0x00, 0x00


//--------------------- .nv.info._Z27matrix_elementwise_multiplyPiS_S_ --------------------------
	.section	.nv.info._Z27matrix_elementwise_multiplyPiS_S_,"",@"SHT_CUDA_INFO"
	.sectionflags	@""
	.align	4


	//----- nvinfo : EIATTR_CUDA_API_VERSION
	.align		4
        /*0000*/ 	.byte	0x04, 0x37
        /*0002*/ 	.short	(.L_7 - .L_6)
.L_6:
        /*0004*/ 	.word	0x00000082


	//----- nvinfo : EIATTR_KPARAM_INFO
	.align		4
.L_7:
        /*0008*/ 	.byte	0x04, 0x17
        /*000a*/ 	.short	(.L_9 - .L_8)
.L_8:
        /*000c*/ 	.word	0x00000000
        /*0010*/ 	.short	0x0002
        /*0012*/ 	.short	0x0010
        /*0014*/ 	.byte	0x00, 0xf5, 0x21, 0x00


	//----- nvinfo : EIATTR_KPARAM_INFO
	.align		4
.L_9:
        /*0018*/ 	.byte	0x04, 0x17
        /*001a*/ 	.short	(.L_11 - .L_10)
.L_10:
        /*001c*/ 	.word	0x00000000
        /*0020*/ 	.short	0x0001
        /*0022*/ 	.short	0x0008
        /*0024*/ 	.byte	0x00, 0xf5, 0x21, 0x00


	//----- nvinfo : EIATTR_KPARAM_INFO
	.align		4
.L_11:
        /*0028*/ 	.byte	0x04, 0x17
        /*002a*/ 	.short	(.L_13 - .L_12)
.L_12:
        /*002c*/ 	.word	0x00000000
        /*0030*/ 	.short	0x0000
        /*0032*/ 	.short	0x0000
        /*0034*/ 	.byte	0x00, 0xf5, 0x21, 0x00


	//----- nvinfo : EIATTR_SPARSE_MMA_MASK
	.align		4
.L_13:
        /*0038*/ 	.byte	0x03, 0x50
        /*003a*/ 	.short	0x0000


	//----- nvinfo : EIATTR_MAXREG_COUNT
	.align		4
        /*003c*/ 	.byte	0x03, 0x1b
        /*003e*/ 	.short	0x00ff


	//----- nvinfo : EIATTR_MERCURY_ISA_VERSION
	.align		4
        /*0040*/ 	.byte	0x03, 0x5f
        /*0042*/ 	.short	0x0101


	//----- nvinfo : EIATTR_VRC_CTA_INIT_COUNT
	.align		4
        /*0044*/ 	.byte	0x02, 0x4a
	.zero		1
	.zero		1


	//----- nvinfo : EIATTR_EXIT_INSTR_OFFSETS
	.align		4
        /*0048*/ 	.byte	0x04, 0x1c
        /*004a*/ 	.short	(.L_15 - .L_14)


	//   ....[0]....
.L_14:
        /*004c*/ 	.word	0x00000150


	//----- nvinfo : EIATTR_CBANK_PARAM_SIZE
	.align		4
.L_15:
        /*0050*/ 	.byte	0x03, 0x19
        /*0052*/ 	.short	0x0018


	//----- nvinfo : EIATTR_PARAM_CBANK
	.align		4
        /*0054*/ 	.byte	0x04, 0x0a
        /*0056*/ 	.short	(.L_17 - .L_16)
	.align		4
.L_16:
        /*0058*/ 	.word	index@(.nv.constant0._Z27matrix_elementwise_multiplyPiS_S_)
        /*005c*/ 	.short	0x0380
        /*005e*/ 	.short	0x0018


	//----- nvinfo : EIATTR_SW_WAR
	.align		4
.L_17:
        /*0060*/ 	.byte	0x04, 0x36
        /*0062*/ 	.short	(.L_19 - .L_18)
.L_18:
        /*0064*/ 	.word	0x00000008
.L_19:


//--------------------- .nv.callgraph             --------------------------
	.section	.nv.callgraph,"",@"SHT_CUDA_CALLGRAPH"
	.align	4
	.sectionentsize	8
	.align		4
        /*0000*/ 	.word	0x00000000
	.align		4
        /*0004*/ 	.word	0xffffffff
	.align		4
        /*0008*/ 	.word	0x00000000
	.align		4
        /*000c*/ 	.word	0xfffffffe
	.align		4
        /*0010*/ 	.word	0x00000000
	.align		4
        /*0014*/ 	.word	0xfffffffd
	.align		4
        /*0018*/ 	.word	0x00000000
	.align		4
        /*001c*/ 	.word	0xfffffffc


//--------------------- .text._Z27matrix_elementwise_multiplyPiS_S_ --------------------------
	.section	.text._Z27matrix_elementwise_multiplyPiS_S_,"ax",@progbits
	.align	128
        .global         _Z27matrix_elementwise_multiplyPiS_S_
        .type           _Z27matrix_elementwise_multiplyPiS_S_,@function
        .size           _Z27matrix_elementwise_multiplyPiS_S_,(.L_x_1 - _Z27matrix_elementwise_multiplyPiS_S_)
        .other          _Z27matrix_elementwise_multiplyPiS_S_,@"STO_CUDA_ENTRY STV_DEFAULT"
_Z27matrix_elementwise_multiplyPiS_S_:
.text._Z27matrix_elementwise_multiplyPiS_S_:
[----:B------:R-:W-:Y:S01]  /*0000*/  LDC R1, c[0x0][0x37c] ;  /* 0x0000df00ff017b82 */ /* 0x000fe20000000800 */
[----:B------:R-:W0:Y:S07]  /*0010*/  S2R R7, SR_TID.X ;  /* 0x0000000000077919 */ /* 0x000e2e0000002100 */
[----:B------:R-:W0:Y:S01]  /*0020*/  S2UR UR6, SR_CTAID.X ;  /* 0x00000000000679c3 */ /* 0x000e220000002500 */
[----:B------:R-:W1:Y:S01]  /*0030*/  LDCU.64 UR4, c[0x0][0x358] ;  /* 0x00006b00ff0477ac */ /* 0x000e620008000a00 */
[----:B------:R-:W2:Y:S06]  /*0040*/  S2R R9, SR_TID.Y ;  /* 0x0000000000097919 */ /* 0x000eac0000002200 */
[----:B------:R-:W0:Y:S08]  /*0050*/  LDC R0, c[0x0][0x360] ;  /* 0x0000d800ff007b82 */ /* 0x000e300000000800 */
[----:B------:R-:W2:Y:S08]  /*0060*/  S2UR UR7, SR_CTAID.Y ;  /* 0x00000000000779c3 */ /* 0x000eb00000002600 */
[----:B------:R-:W2:Y:S08]  /*0070*/  LDC R6, c[0x0][0x364] ;  /* 0x0000d900ff067b82 */ /* 0x000eb00000000800 */
[----:B------:R-:W3:Y:S01]  /*0080*/  LDC.64 R2, c[0x0][0x380] ;  /* 0x0000e000ff027b82 */ /* 0x000ee20000000a00 */
[----:B0-----:R-:W-:-:S07]  /*0090*/  IMAD R0, R0, UR6, R7 ;  /* 0x0000000600007c24 */ /* 0x001fce000f8e0207 */
[----:B------:R-:W0:Y:S01]  /*00a0*/  LDC.64 R4, c[0x0][0x388] ;  /* 0x0000e200ff047b82 */ /* 0x000e220000000a00 */
[----:B--2---:R-:W-:-:S05]  /*00b0*/  IMAD R7, R6, UR7, R9 ;  /* 0x0000000706077c24 */ /* 0x004fca000f8e0209 */
[----:B------:R-:W-:Y:S02]  /*00c0*/  LEA R9, R0, R7, 0xd ;  /* 0x0000000700097211 */ /* 0x000fe400078e68ff */
[----:B------:R-:W2:Y:S03]  /*00d0*/  LDC.64 R6, c[0x0][0x390] ;  /* 0x0000e400ff067b82 */ /* 0x000ea60000000a00 */
[----:B---3--:R-:W-:-:S04]  /*00e0*/  IMAD.WIDE R2, R9, 0x4, R2 ;  /* 0x0000000409027825 */ /* 0x008fc800078e0202 */
[C---:B0-----:R-:W-:Y:S02]  /*00f0*/  IMAD.WIDE R4, R9.reuse, 0x4, R4 ;  /* 0x0000000409047825 */ /* 0x041fe400078e0204 */
[----:B-1----:R-:W3:Y:S04]  /*0100*/  LDG.E R2, desc[UR4][R2.64] ;  /* 0x0000000402027981 */ /* 0x002ee8000c1e1900 */
[----:B------:R-:W3:Y:S01]  /*0110*/  LDG.E R5, desc[UR4][R4.64] ;  /* 0x0000000404057981 */ /* 0x000ee2000c1e1900 */
[----:B--2---:R-:W-:-:S04]  /*0120*/  IMAD.WIDE R6, R9, 0x4, R6 ;  /* 0x0000000409067825 */ /* 0x004fc800078e0206 */
[----:B---3--:R-:W-:-:S05]  /*0130*/  IMAD R9, R2, R5, RZ ;  /* 0x0000000502097224 */ /* 0x008fca00078e02ff */
[----:B------:R-:W-:Y:S01]  /*0140*/  STG.E desc[UR4][R6.64], R9 ;  /* 0x0000000906007986 */ /* 0x000fe2000c101904 */
[----:B------:R-:W-:Y:S05]  /*0150*/  EXIT ;  /* 0x000000000000794d */ /* 0x000fea0003800000 */
.L_x_0:
[----:B------:R-:W-:-:S00]  /*0160*/  BRA `(.L_x_0) ;  /* 0xfffffffc00fc7947 */ /* 0x000fc0000383ffff */
[----:B------:R-:W-:-:S00]  /*0170*/  NOP ;  /* 0x0000000000007918 */ /* 0x000fc00000000000 */
        /* <DEDUP_REMOVED lines=8> */
.L_x_1:


//--------------------- .nv.shared.reserved.0     --------------------------
	.section	.nv.shared.reserved.0,"aw",@nobits
	.weak		__nv_reservedSMEM_offset_0_alias
	.size		__nv_reservedSMEM_offset_0_alias, 0, 64
	.other		__nv_reservedSMEM_offset_0_alias,@"STO_CUDA_RESERVED_SHARED STV_DEFAULT"
__nv_reservedSMEM_offset_0_alias:
	.zero		0
	.zero		64


//--------------------- .nv.constant0._Z27matrix_elementwise_multiplyPiS_S_ --------------------------
	.section	.nv.constant0._Z27matrix_elementwise_multiplyPiS_S_,"a",@progbits
	.sectionflags	@""
	.align	4
.nv.constant0._Z27matrix_elementwise_multiplyPiS_S_:
	.zero		920


//--------------------- SYMBOLS --------------------------

	.type		.nv.reservedSmem.offset0,@object
	.size		.nv.reservedSmem.offset0,0x4
